	.headerflags	@"EF_CUDA_TEXMODE_UNIFIED EF_CUDA_64BIT_ADDRESS EF_CUDA_ACCELERATORS EF_CUDA_SM90 EF_CUDA_VIRTUAL_SM(EF_CUDA_SM90)"
	.elftype	@"ET_EXEC"


//--------------------- .nv.info                  --------------------------
	.section	.nv.info,"",@"SHT_CUDA_INFO"
	.align	4


	//----- nvinfo : EIATTR_REGCOUNT
	.align		4
        /*0000*/ 	.byte	0x04, 0x2f
        /*0002*/ 	.short	(.L_3 - .L_2)
	.align		4
.L_2:
        /*0004*/ 	.word	index@(triton_poi_fused__native_batch_norm_legit_no_training_add_relu_15)
        /*0008*/ 	.word	0x00000020


	//----- nvinfo : EIATTR_MIN_STACK_SIZE
	.align		4
.L_3:
        /*000c*/ 	.byte	0x04, 0x12
        /*000e*/ 	.short	(.L_5 - .L_4)
	.align		4
.L_4:
        /*0010*/ 	.word	index@(triton_poi_fused__native_batch_norm_legit_no_training_add_relu_15)
        /*0014*/ 	.word	0x00000000


	//----- nvinfo : EIATTR_FRAME_SIZE
	.align		4
.L_5:
        /*0018*/ 	.byte	0x04, 0x11
        /*001a*/ 	.short	(.L_7 - .L_6)
	.align		4
.L_6:
        /*001c*/ 	.word	index@(triton_poi_fused__native_batch_norm_legit_no_training_add_relu_15)
        /*0020*/ 	.word	0x00000000


	//----- nvinfo : EIATTR_MIN_STACK_SIZE
	.align		4
.L_7:
        /*0024*/ 	.byte	0x04, 0x12
        /*0026*/ 	.short	(.L_9 - .L_8)
	.align		4
.L_8:
        /*0028*/ 	.word	index@(triton_poi_fused__native_batch_norm_legit_no_training_add_relu_15)
        /*002c*/ 	.word	0x00000000
.L_9:


//--------------------- .nv.info.triton_poi_fused__native_batch_norm_legit_no_training_add_relu_15 --------------------------
	.section	.nv.info.triton_poi_fused__native_batch_norm_legit_no_training_add_relu_15,"",@"SHT_CUDA_INFO"
	.sectionflags	@""
	.align	4


	//----- nvinfo : EIATTR_CUDA_API_VERSION
	.align		4
        /*0000*/ 	.byte	0x04, 0x37
        /*0002*/ 	.short	(.L_11 - .L_10)
.L_10:
        /*0004*/ 	.word	0x0000007c


	//----- nvinfo : EIATTR_KPARAM_INFO
	.align		4
.L_11:
        /*0008*/ 	.byte	0x04, 0x17
        /*000a*/ 	.short	(.L_13 - .L_12)
.L_12:
        /*000c*/ 	.word	0x00000000
        /*0010*/ 	.short	0x000b
        /*0012*/ 	.short	0x0058
        /*0014*/ 	.byte	0x00, 0xf0, 0x11, 0x00


	//----- nvinfo : EIATTR_KPARAM_INFO
	.align		4
.L_13:
        /*0018*/ 	.byte	0x04, 0x17
        /*001a*/ 	.short	(.L_15 - .L_14)
.L_14:
        /*001c*/ 	.word	0x00000000
        /*0020*/ 	.short	0x000a
        /*0022*/ 	.short	0x0050
        /*0024*/ 	.byte	0x00, 0xf4, 0x21, 0x00


	//----- nvinfo : EIATTR_KPARAM_INFO
	.align		4
.L_15:
        /*0028*/ 	.byte	0x04, 0x17
        /*002a*/ 	.short	(.L_17 - .L_16)
.L_16:
        /*002c*/ 	.word	0x00000000
        /*0030*/ 	.short	0x0009
        /*0032*/ 	.short	0x0048
        /*0034*/ 	.byte	0x00, 0xf4, 0x21, 0x00


	//----- nvinfo : EIATTR_KPARAM_INFO
	.align		4
.L_17:
        /*0038*/ 	.byte	0x04, 0x17
        /*003a*/ 	.short	(.L_19 - .L_18)
.L_18:
        /*003c*/ 	.word	0x00000000
        /*0040*/ 	.short	0x0008
        /*0042*/ 	.short	0x0040
        /*0044*/ 	.byte	0x00, 0xf4, 0x21, 0x00


	//----- nvinfo : EIATTR_KPARAM_INFO
	.align		4
.L_19:
        /*0048*/ 	.byte	0x04, 0x17
        /*004a*/ 	.short	(.L_21 - .L_20)
.L_20:
        /*004c*/ 	.word	0x00000000
        /*0050*/ 	.short	0x0007
        /*0052*/ 	.short	0x0038
        /*0054*/ 	.byte	0x00, 0xf4, 0x21, 0x00


	//----- nvinfo : EIATTR_KPARAM_INFO
	.align		4
.L_21:
        /*0058*/ 	.byte	0x04, 0x17
        /*005a*/ 	.short	(.L_23 - .L_22)
.L_22:
        /*005c*/ 	.word	0x00000000
        /*0060*/ 	.short	0x0006
        /*0062*/ 	.short	0x0030
        /*0064*/ 	.byte	0x00, 0xf4, 0x21, 0x00


	//----- nvinfo : EIATTR_KPARAM_INFO
	.align		4
.L_23:
        /*0068*/ 	.byte	0x04, 0x17
        /*006a*/ 	.short	(.L_25 - .L_24)
.L_24:
        /*006c*/ 	.word	0x00000000
        /*0070*/ 	.short	0x0005
        /*0072*/ 	.short	0x0028
        /*0074*/ 	.byte	0x00, 0xf4, 0x21, 0x00


	//----- nvinfo : EIATTR_KPARAM_INFO
	.align		4
.L_25:
        /*0078*/ 	.byte	0x04, 0x17
        /*007a*/ 	.short	(.L_27 - .L_26)
.L_26:
        /*007c*/ 	.word	0x00000000
        /*0080*/ 	.short	0x0004
        /*0082*/ 	.short	0x0020
        /*0084*/ 	.byte	0x00, 0xf4, 0x21, 0x00


	//----- nvinfo : EIATTR_KPARAM_INFO
	.align		4
.L_27:
        /*0088*/ 	.byte	0x04, 0x17
        /*008a*/ 	.short	(.L_29 - .L_28)
.L_28:
        /*008c*/ 	.word	0x00000000
        /*0090*/ 	.short	0x0003
        /*0092*/ 	.short	0x0018
        /*0094*/ 	.byte	0x00, 0xf4, 0x21, 0x00


	//----- nvinfo : EIATTR_KPARAM_INFO
	.align		4
.L_29:
        /*0098*/ 	.byte	0x04, 0x17
        /*009a*/ 	.short	(.L_31 - .L_30)
.L_30:
        /*009c*/ 	.word	0x00000000
        /*00a0*/ 	.short	0x0002
        /*00a2*/ 	.short	0x0010
        /*00a4*/ 	.byte	0x00, 0xf4, 0x21, 0x00


	//----- nvinfo : EIATTR_KPARAM_INFO
	.align		4
.L_31:
        /*00a8*/ 	.byte	0x04, 0x17
        /*00aa*/ 	.short	(.L_33 - .L_32)
.L_32:
        /*00ac*/ 	.word	0x00000000
        /*00b0*/ 	.short	0x0001
        /*00b2*/ 	.short	0x0008
        /*00b4*/ 	.byte	0x00, 0xf4, 0x21, 0x00


	//----- nvinfo : EIATTR_KPARAM_INFO
	.align		4
.L_33:
        /*00b8*/ 	.byte	0x04, 0x17
        /*00ba*/ 	.short	(.L_35 - .L_34)
.L_34:
        /*00bc*/ 	.word	0x00000000
        /*00c0*/ 	.short	0x0000
        /*00c2*/ 	.short	0x0000
        /*00c4*/ 	.byte	0x00, 0xf4, 0x21, 0x00


	//----- nvinfo : EIATTR_SPARSE_MMA_MASK
	.align		4
.L_35:
        /*00c8*/ 	.byte	0x03, 0x50
        /*00ca*/ 	.short	0x0000


	//----- nvinfo : EIATTR_MAXREG_COUNT
	.align		4
        /*00cc*/ 	.byte	0x03, 0x1b
        /*00ce*/ 	.short	0x00ff


	//----- nvinfo : EIATTR_EXIT_INSTR_OFFSETS
	.align		4
        /*00d0*/ 	.byte	0x04, 0x1c
        /*00d2*/ 	.short	(.L_37 - .L_36)


	//   ....[0]....
.L_36:
        /*00d4*/ 	.word	0x00000c90


	//----- nvinfo : EIATTR_REQNTID
	.align		4
.L_37:
        /*00d8*/ 	.byte	0x04, 0x10
        /*00da*/ 	.short	(.L_39 - .L_38)
.L_38:
        /*00dc*/ 	.word	0x00000080
        /*00e0*/ 	.word	0x00000001
        /*00e4*/ 	.word	0x00000001


	//----- nvinfo : EIATTR_CBANK_PARAM_SIZE
	.align		4
.L_39:
        /*00e8*/ 	.byte	0x03, 0x19
        /*00ea*/ 	.short	0x005c


	//----- nvinfo : EIATTR_PARAM_CBANK
	.align		4
        /*00ec*/ 	.byte	0x04, 0x0a
        /*00ee*/ 	.short	(.L_41 - .L_40)
	.align		4
.L_40:
        /*00f0*/ 	.word	index@(.nv.constant0.triton_poi_fused__native_batch_norm_legit_no_training_add_relu_15)
        /*00f4*/ 	.short	0x0210
        /*00f6*/ 	.short	0x005c


	//----- nvinfo : EIATTR_SW_WAR
	.align		4
.L_41:
        /*00f8*/ 	.byte	0x04, 0x36
        /*00fa*/ 	.short	(.L_43 - .L_42)
.L_42:
        /*00fc*/ 	.word	0x00000008
.L_43:


//--------------------- .nv.callgraph             --------------------------
	.section	.nv.callgraph,"",@"SHT_CUDA_CALLGRAPH"
	.align	4
	.sectionentsize	8
	.align		4
        /*0000*/ 	.word	0x00000000
	.align		4
        /*0004*/ 	.word	0xffffffff
	.align		4
        /*0008*/ 	.word	0x00000000
	.align		4
        /*000c*/ 	.word	0xfffffffe
	.align		4
        /*0010*/ 	.word	0x00000000
	.align		4
        /*0014*/ 	.word	0xfffffffd
	.align		4
        /*0018*/ 	.word	0x00000000
	.align		4
        /*001c*/ 	.word	0xfffffffc


//--------------------- .nv.constant4             --------------------------
	.section	.nv.constant4,"a",@progbits
	.align	8
	.align		8
.nv.constant4:
        /*0000*/ 	.dword	_$_str
	.align		8
        /*0008*/ 	.dword	_$_str_$_2


//--------------------- .text.triton_poi_fused__native_batch_norm_legit_no_training_add_relu_15 --------------------------
	.section	.text.triton_poi_fused__native_batch_norm_legit_no_training_add_relu_15,"ax",@progbits
	.align	128
        .global         triton_poi_fused__native_batch_norm_legit_no_training_add_relu_15
        .type           triton_poi_fused__native_batch_norm_legit_no_training_add_relu_15,@function
        .size           triton_poi_fused__native_batch_norm_legit_no_training_add_relu_15,(.L_x_1 - triton_poi_fused__native_batch_norm_legit_no_training_add_relu_15)
        .other          triton_poi_fused__native_batch_norm_legit_no_training_add_relu_15,@"STO_CUDA_ENTRY STV_DEFAULT"
triton_poi_fused__native_batch_norm_legit_no_training_add_relu_15:
.text.triton_poi_fused__native_batch_norm_legit_no_training_add_relu_15:
[----:B------:R-:W-:Y:S01]  /*0000*/  LDC R1, c[0x0][0x28] ;  /* 0x00000a00ff017b82 */ /* 0x000fe20000000800 */
[----:B------:R-:W1:Y:S07]  /*0010*/  S2R R0, SR_TID.X ;  /* 0x0000000000007919 */ /* 0x000e6e0000002100 */
[----:B------:R-:W2:Y:S01]  /*0020*/  LDC.64 R24, c[0x0][0x228] ;  /* 0x00008a00ff187b82 */ /* 0x000ea20000000a00 */
[----:B------:R-:W-:Y:S01]  /*0030*/  ULDC.64 UR4, c[0x0][0x208] ;  /* 0x0000820000047ab9 */ /* 0x000fe20000000a00 */
[----:B------:R-:W3:Y:S06]  /*0040*/  S2R R5, SR_CTAID.X ;  /* 0x0000000000057919 */ /* 0x000eec0000002500 */
[----:B------:R-:W4:Y:S08]  /*0050*/  LDC.64 R12, c[0x0][0x220] ;  /* 0x00008800ff0c7b82 */ /* 0x000f300000000a00 */
[----:B------:R-:W5:Y:S08]  /*0060*/  LDC.64 R18, c[0x0][0x218] ;  /* 0x00008600ff127b82 */ /* 0x000f700000000a00 */
[----:B------:R-:W5:Y:S01]  /*0070*/  LDC.64 R20, c[0x0][0x230] ;  /* 0x00008c00ff147b82 */ /* 0x000f620000000a00 */
[----:B-1----:R-:W-:-:S07]  /*0080*/  SHF.L.U32 R0, R0, 0x2, RZ ;  /* 0x0000000200007819 */ /* 0x002fce00000006ff */
[----:B------:R-:W1:Y:S01]  /*0090*/  LDC.64 R16, c[0x0][0x238] ;  /* 0x00008e00ff107b82 */ /* 0x000e620000000a00 */
[----:B---3--:R-:W-:Y:S02]  /*00a0*/  SHF.R.S32.HI R3, RZ, 0x15, R5 ;  /* 0x00000015ff037819 */ /* 0x008fe40000011405 */
[----:B------:R-:W-:Y:S02]  /*00b0*/  LOP3.LUT R0, R0, 0x1fc, RZ, 0xc0, !PT ;  /* 0x000001fc00007812 */ /* 0x000fe400078ec0ff */
[----:B------:R-:W-:Y:S02]  /*00c0*/  SGXT R3, R3, 0x1 ;  /* 0x000000010303781a */ /* 0x000fe40000000200 */
[----:B------:R-:W-:-:S04]  /*00d0*/  LEA R2, R5, R0, 0xa ;  /* 0x0000000005027211 */ /* 0x000fc800078e50ff */
[----:B------:R-:W-:-:S04]  /*00e0*/  LEA.HI R3, R3, R2, RZ, 0x9 ;  /* 0x0000000203037211 */ /* 0x000fc800078f48ff */
[----:B------:R-:W-:-:S04]  /*00f0*/  LOP3.LUT R3, R3, 0xfffffe00, RZ, 0xc0, !PT ;  /* 0xfffffe0003037812 */ /* 0x000fc800078ec0ff */
[----:B------:R-:W-:-:S05]  /*0100*/  IADD3 R0, R2, -R3, RZ ;  /* 0x8000000302007210 */ /* 0x000fca0007ffe0ff */
[----:B--2---:R-:W-:-:S06]  /*0110*/  IMAD.WIDE R24, R0, 0x4, R24 ;  /* 0x0000000400187825 */ /* 0x004fcc00078e0218 */
[----:B------:R-:W2:Y:S01]  /*0120*/  LDG.E.EL.128 R24, desc[UR4][R24.64] ;  /* 0x0000000418187981 */ /* 0x000ea2000c2e1d00 */
[----:B----4-:R-:W-:Y:S01]  /*0130*/  IMAD.WIDE R12, R0, 0x4, R12 ;  /* 0x00000004000c7825 */ /* 0x010fe200078e020c */
[----:B------:R-:W-:-:S03]  /*0140*/  HFMA2.MMA R28, -RZ, RZ, 1.625, 0 ;  /* 0x3e800000ff1c7435 */ /* 0x000fc600000001ff */
[----:B-----5:R-:W-:Y:S02]  /*0150*/  IMAD.WIDE R18, R2, 0x4, R18 ;  /* 0x0000000402127825 */ /* 0x020fe400078e0212 */
[----:B------:R-:W3:Y:S04]  /*0160*/  LDG.E.EL.128 R12, desc[UR4][R12.64] ;  /* 0x000000040c0c7981 */ /* 0x000ee8000c2e1d00 */
[----:B------:R-:W3:Y:S04]  /*0170*/  LDG.E.128 R8, desc[UR4][R18.64] ;  /* 0x0000000412087981 */ /* 0x000ee8000c1e1d00 */
[----:B------:R4:W5:Y:S01]  /*0180*/  LDG.E.128 R4, desc[UR4][R18.64+0x800] ;  /* 0x0008000412047981 */ /* 0x000962000c1e1d00 */
[----:B0-----:R-:W-:-:S04]  /*0190*/  IMAD.WIDE R20, R0, 0x4, R20 ;  /* 0x0000000400147825 */ /* 0x001fc800078e0214 */
[----:B-1----:R-:W-:Y:S02]  /*01a0*/  IMAD.WIDE R16, R0, 0x4, R16 ;  /* 0x0000000400107825 */ /* 0x002fe400078e0210 */
[----:B------:R-:W3:Y:S02]  /*01b0*/  LDG.E.EL.128 R20, desc[UR4][R20.64] ;  /* 0x0000000414147981 */ /* 0x000ee4000c2e1d00 */
[----:B--2---:R-:W-:-:S04]  /*01c0*/  FADD R3, R24, 9.9999997473787516356e-06 ;  /* 0x3727c5ac18037421 */ /* 0x004fc80000000000 */
[----:B------:R-:W0:Y:S02]  /*01d0*/  MUFU.SQRT R29, R3 ;  /* 0x00000003001d7308 */ /* 0x000e240000002000 */
[C---:B0-----:R-:W-:Y:S02]  /*01e0*/  FSETP.GT.AND P0, PT, R29.reuse, 8.50705917302346158658e+37, PT ;  /* 0x7e8000001d00780b */ /* 0x041fe40003f04000 */
[----:B------:R-:W-:-:S11]  /*01f0*/  FSETP.GEU.AND P1, PT, R29, 1.175494350822287508e-38, PT ;  /* 0x008000001d00780b */ /* 0x000fd60003f2e000 */
[----:B------:R-:W-:-:S04]  /*0200*/  @P0 FMUL R29, R29, 0.25 ;  /* 0x3e8000001d1d0820 */ /* 0x000fc80000400000 */
[----:B------:R-:W-:Y:S01]  /*0210*/  @!P1 FMUL R29, R29, 16777216 ;  /* 0x4b8000001d1d9820 */ /* 0x000fe20000400000 */
[----:B----4-:R-:W-:-:S05]  /*0220*/  FSEL R18, R28, 1, P0 ;  /* 0x3f8000001c127808 */ /* 0x010fca0000000000 */
[----:B------:R-:W0:Y:S01]  /*0230*/  MUFU.RCP R29, R29 ;  /* 0x0000001d001d7308 */ /* 0x000e220000001000 */
[----:B------:R-:W-:-:S04]  /*0240*/  @!P1 FMUL R18, R18, 16777216 ;  /* 0x4b80000012129820 */ /* 0x000fc80000400000 */
[----:B0-----:R-:W-:Y:S02]  /*0250*/  FMUL R3, R29, R18 ;  /* 0x000000121d037220 */ /* 0x001fe40000400000 */
[----:B------:R-:W2:Y:S01]  /*0260*/  LDG.E.EL.128 R16, desc[UR4][R16.64] ;  /* 0x0000000410107981 */ /* 0x000ea2000c2e1d00 */
[----:B------:R-:W-:-:S04]  /*0270*/  FADD R25, R25, 9.9999997473787516356e-06 ;  /* 0x3727c5ac19197421 */ /* 0x000fc80000000000 */
[----:B------:R-:W0:Y:S01]  /*0280*/  MUFU.SQRT R24, R25 ;  /* 0x0000001900187308 */ /* 0x000e220000002000 */
[----:B------:R-:W-:-:S07]  /*0290*/  FADD R26, R26, 9.9999997473787516356e-06 ;  /* 0x3727c5ac1a1a7421 */ /* 0x000fce0000000000 */
[----:B------:R-:W1:Y:S01]  /*02a0*/  MUFU.SQRT R26, R26 ;  /* 0x0000001a001a7308 */ /* 0x000e620000002000 */
[C---:B0-----:R-:W-:Y:S02]  /*02b0*/  FSETP.GT.AND P0, PT, R24.reuse, 8.50705917302346158658e+37, PT ;  /* 0x7e8000001800780b */ /* 0x041fe40003f04000 */
[----:B------:R-:W-:Y:S01]  /*02c0*/  FSETP.GEU.AND P3, PT, R24, 1.175494350822287508e-38, PT ;  /* 0x008000001800780b */ /* 0x000fe20003f6e000 */
[----:B------:R-:W-:-:S04]  /*02d0*/  FADD R27, R27, 9.9999997473787516356e-06 ;  /* 0x3727c5ac1b1b7421 */ /* 0x000fc80000000000 */
[----:B------:R-:W0:Y:S06]  /*02e0*/  MUFU.SQRT R29, R27 ;  /* 0x0000001b001d7308 */ /* 0x000e2c0000002000 */
[----:B------:R-:W-:Y:S01]  /*02f0*/  @P0 FMUL R24, R24, 0.25 ;  /* 0x3e80000018180820 */ /* 0x000fe20000400000 */
[----:B-1----:R-:W-:-:S03]  /*0300*/  FSETP.GT.AND P1, PT, R26, 8.50705917302346158658e+37, PT ;  /* 0x7e8000001a00780b */ /* 0x002fc60003f24000 */
[----:B------:R-:W-:Y:S01]  /*0310*/  @!P3 FMUL R24, R24, 16777216 ;  /* 0x4b8000001818b820 */ /* 0x000fe20000400000 */
[--C-:B---3--:R-:W-:Y:S01]  /*0320*/  FADD R8, R8, -R12.reuse ;  /* 0x8000000c08087221 */ /* 0x108fe20000000000 */
[----:B-----5:R-:W-:Y:S02]  /*0330*/  FADD R4, R4, -R12 ;  /* 0x8000000c04047221 */ /* 0x020fe40000000000 */
[----:B------:R-:W1:Y:S01]  /*0340*/  MUFU.RCP R12, R24 ;  /* 0x00000018000c7308 */ /* 0x000e620000001000 */
[----:B------:R-:W-:Y:S02]  /*0350*/  FSETP.GEU.AND P4, PT, R26, 1.175494350822287508e-38, PT ;  /* 0x008000001a00780b */ /* 0x000fe40003f8e000 */
[----:B------:R-:W-:Y:S02]  /*0360*/  FSEL R25, R28, 1, P0 ;  /* 0x3f8000001c197808 */ /* 0x000fe40000000000 */
[----:B0-----:R-:W-:Y:S01]  /*0370*/  FSETP.GT.AND P2, PT, R29, 8.50705917302346158658e+37, PT ;  /* 0x7e8000001d00780b */ /* 0x001fe20003f44000 */
[----:B------:R-:W-:-:S02]  /*0380*/  @P1 FMUL R26, R26, 0.25 ;  /* 0x3e8000001a1a1820 */ /* 0x000fc40000400000 */
[----:B------:R-:W-:Y:S01]  /*0390*/  @!P3 FMUL R25, R25, 16777216 ;  /* 0x4b8000001919b820 */ /* 0x000fe20000400000 */
[----:B------:R-:W-:Y:S01]  /*03a0*/  FMUL R8, R3, R8 ;  /* 0x0000000803087220 */ /* 0x000fe20000400000 */
[----:B------:R-:W-:Y:S01]  /*03b0*/  FSETP.GEU.AND P0, PT, R29, 1.175494350822287508e-38, PT ;  /* 0x008000001d00780b */ /* 0x000fe20003f0e000 */
[----:B------:R-:W-:-:S03]  /*03c0*/  FMUL R4, R3, R4 ;  /* 0x0000000403047220 */ /* 0x000fc60000400000 */
[----:B------:R-:W-:Y:S01]  /*03d0*/  @!P4 FMUL R26, R26, 16777216 ;  /* 0x4b8000001a1ac820 */ /* 0x000fe20000400000 */
[----:B-1----:R-:W-:Y:S02]  /*03e0*/  FMUL R12, R12, R25 ;  /* 0x000000190c0c7220 */ /* 0x002fe40000400000 */
[----:B------:R-:W0:Y:S01]  /*03f0*/  LDC.64 R24, c[0x0][0x250] ;  /* 0x00009400ff187b82 */ /* 0x000e220000000a00 */
[----:B------:R-:W-:Y:S01]  /*0400*/  @P2 FMUL R29, R29, 0.25 ;  /* 0x3e8000001d1d2820 */ /* 0x000fe20000400000 */
[----:B------:R-:W-:-:S04]  /*0410*/  FSEL R27, R28, 1, P1 ;  /* 0x3f8000001c1b7808 */ /* 0x000fc80000800000 */
[----:B------:R-:W-:Y:S01]  /*0420*/  @!P0 FMUL R29, R29, 16777216 ;  /* 0x4b8000001d1d8820 */ /* 0x000fe20000400000 */
[----:B------:R-:W-:Y:S01]  /*0430*/  @!P4 FMUL R27, R27, 16777216 ;  /* 0x4b8000001b1bc820 */ /* 0x000fe20000400000 */
[----:B0-----:R-:W-:-:S04]  /*0440*/  IMAD.WIDE R24, R0, 0x4, R24 ;  /* 0x0000000400187825 */ /* 0x001fc800078e0218 */
[C-C-:B--2---:R-:W-:Y:S02]  /*0450*/  FFMA R3, R20.reuse, R8, R16.reuse ;  /* 0x0000000814037223 */ /* 0x144fe40000000010 */
[----:B------:R-:W0:Y:S01]  /*0460*/  MUFU.RCP R8, R26 ;  /* 0x0000001a00087308 */ /* 0x000e220000001000 */
[----:B------:R-:W-:-:S07]  /*0470*/  FFMA R16, R20, R4, R16 ;  /* 0x0000000414107223 */ /* 0x000fce0000000010 */
[----:B------:R-:W1:Y:S01]  /*0480*/  MUFU.RCP R4, R29 ;  /* 0x0000001d00047308 */ /* 0x000e620000001000 */
[----:B0-----:R-:W-:Y:S01]  /*0490*/  FMUL R8, R8, R27 ;  /* 0x0000001b08087220 */ /* 0x001fe20000400000 */
[----:B------:R-:W-:-:S05]  /*04a0*/  FSEL R27, R28, 1, P2 ;  /* 0x3f8000001c1b7808 */ /* 0x000fca0001000000 */
[----:B------:R-:W-:-:S04]  /*04b0*/  @!P0 FMUL R27, R27, 16777216 ;  /* 0x4b8000001b1b8820 */ /* 0x000fc80000400000 */
[----:B-1----:R-:W-:Y:S02]  /*04c0*/  FMUL R4, R4, R27 ;  /* 0x0000001b04047220 */ /* 0x002fe40000400000 */
[----:B------:R-:W2:Y:S01]  /*04d0*/  LDG.E.EL.128 R24, desc[UR4][R24.64] ;  /* 0x0000000418187981 */ /* 0x000ea2000c2e1d00 */
[--C-:B------:R-:W-:Y:S01]  /*04e0*/  FADD R20, R5, -R13.reuse ;  /* 0x8000000d05147221 */ /* 0x100fe20000000000 */
[----:B------:R-:W-:Y:S01]  /*04f0*/  FADD R9, R9, -R13 ;  /* 0x8000000d09097221 */ /* 0x000fe20000000000 */
[----:B------:R-:W-:Y:S01]  /*0500*/  FADD R10, R10, -R14 ;  /* 0x8000000e0a0a7221 */ /* 0x000fe20000000000 */
[--C-:B------:R-:W-:Y:S01]  /*0510*/  FADD R11, R11, -R15.reuse ;  /* 0x8000000f0b0b7221 */ /* 0x100fe20000000000 */
[----:B------:R-:W-:Y:S01]  /*0520*/  FADD R7, R7, -R15 ;  /* 0x8000000f07077221 */ /* 0x000fe20000000000 */
[----:B--2---:R-:W-:Y:S01]  /*0530*/  FADD R5, R24, 9.9999997473787516356e-06 ;  /* 0x3727c5ac18057421 */ /* 0x004fe20000000000 */
[----:B------:R-:W-:-:S05]  /*0540*/  FADD R13, R25, 9.9999997473787516356e-06 ;  /* 0x3727c5ac190d7421 */ /* 0x000fca0000000000 */
[----:B------:R-:W0:Y:S08]  /*0550*/  MUFU.SQRT R5, R5 ;  /* 0x0000000500057308 */ /* 0x000e300000002000 */
[----:B------:R-:W1:Y:S01]  /*0560*/  MUFU.SQRT R13, R13 ;  /* 0x0000000d000d7308 */ /* 0x000e620000002000 */
[----:B------:R-:W-:Y:S01]  /*0570*/  FADD R27, R27, 9.9999997473787516356e-06 ;  /* 0x3727c5ac1b1b7421 */ /* 0x000fe20000000000 */
[----:B------:R-:W-:Y:S01]  /*0580*/  FADD R26, R26, 9.9999997473787516356e-06 ;  /* 0x3727c5ac1a1a7421 */ /* 0x000fe20000000000 */
[----:B------:R-:W-:Y:S01]  /*0590*/  FADD R24, R6, -R14 ;  /* 0x8000000e06187221 */ /* 0x000fe20000000000 */
[----:B0-----:R-:W-:-:S04]  /*05a0*/  FSETP.GT.AND P6, PT, R5, 8.50705917302346158658e+37, PT ;  /* 0x7e8000000500780b */ /* 0x001fc80003fc4000 */
[----:B------:R-:W0:Y:S01]  /*05b0*/  MUFU.SQRT R6, R27 ;  /* 0x0000001b00067308 */ /* 0x000e220000002000 */
[----:B------:R-:W-:Y:S02]  /*05c0*/  FSETP.GEU.AND P5, PT, R5, 1.175494350822287508e-38, PT ;  /* 0x008000000500780b */ /* 0x000fe40003fae000 */
[----:B-1----:R-:W-:-:S05]  /*05d0*/  FSETP.GT.AND P4, PT, R13, 8.50705917302346158658e+37, PT ;  /* 0x7e8000000d00780b */ /* 0x002fca0003f84000 */
[----:B------:R1:W2:Y:S01]  /*05e0*/  MUFU.SQRT R14, R26 ;  /* 0x0000001a000e7308 */ /* 0x0002a20000002000 */
[----:B------:R-:W-:Y:S01]  /*05f0*/  FSETP.GEU.AND P1, PT, R13, 1.175494350822287508e-38, PT ;  /* 0x008000000d00780b */ /* 0x000fe20003f2e000 */
[----:B------:R-:W-:-:S04]  /*0600*/  @P6 FMUL R5, R5, 0.25 ;  /* 0x3e80000005056820 */ /* 0x000fc80000400000 */
[----:B------:R-:W-:Y:S01]  /*0610*/  @!P5 FMUL R5, R5, 16777216 ;  /* 0x4b8000000505d820 */ /* 0x000fe20000400000 */
[----:B0-----:R-:W-:Y:S01]  /*0620*/  FSETP.GT.AND P2, PT, R6, 8.50705917302346158658e+37, PT ;  /* 0x7e8000000600780b */ /* 0x001fe20003f44000 */
[C---:B-1----:R-:W-:Y:S01]  /*0630*/  FMUL R26, R12.reuse, R9 ;  /* 0x000000090c1a7220 */ /* 0x042fe20000400000 */
[----:B------:R-:W-:Y:S01]  /*0640*/  @P4 FMUL R13, R13, 0.25 ;  /* 0x3e8000000d0d4820 */ /* 0x000fe20000400000 */
[----:B------:R0:W1:Y:S01]  /*0650*/  MUFU.RCP R9, R5 ;  /* 0x0000000500097308 */ /* 0x0000620000001000 */
[----:B------:R-:W-:Y:S01]  /*0660*/  FMUL R12, R12, R20 ;  /* 0x000000140c0c7220 */ /* 0x000fe20000400000 */
[C---:B--2---:R-:W-:Y:S02]  /*0670*/  FSETP.GT.AND P3, PT, R14.reuse, 8.50705917302346158658e+37, PT ;  /* 0x7e8000000e00780b */ /* 0x044fe40003f64000 */
[----:B------:R-:W-:Y:S01]  /*0680*/  @!P1 FMUL R13, R13, 16777216 ;  /* 0x4b8000000d0d9820 */ /* 0x000fe20000400000 */
[----:B------:R-:W-:Y:S01]  /*0690*/  FSETP.GEU.AND P0, PT, R14, 1.175494350822287508e-38, PT ;  /* 0x008000000e00780b */ /* 0x000fe20003f0e000 */
[----:B------:R-:W-:Y:S01]  /*06a0*/  FFMA R20, R21, R26, R17 ;  /* 0x0000001a15147223 */ /* 0x000fe20000000011 */
[----:B0-----:R-:W-:-:S02]  /*06b0*/  FSEL R5, R28, 1, P6 ;  /* 0x3f8000001c057808 */ /* 0x001fc40003000000 */
[----:B------:R-:W-:Y:S01]  /*06c0*/  FSETP.GEU.AND P6, PT, R6, 1.175494350822287508e-38, PT ;  /* 0x008000000600780b */ /* 0x000fe20003fce000 */
[----:B------:R-:W-:Y:S01]  /*06d0*/  FFMA R21, R21, R12, R17 ;  /* 0x0000000c15157223 */ /* 0x000fe20000000011 */
[----:B------:R0:W2:Y:S01]  /*06e0*/  MUFU.RCP R27, R13 ;  /* 0x0000000d001b7308 */ /* 0x0000a20000001000 */
[C---:B------:R-:W-:Y:S01]  /*06f0*/  FMUL R15, R8.reuse, R24 ;  /* 0x00000018080f7220 */ /* 0x040fe20000400000 */
[----:B------:R-:W-:Y:S01]  /*0700*/  FMUL R25, R8, R10 ;  /* 0x0000000a08197220 */ /* 0x000fe20000400000 */
[----:B------:R-:W-:Y:S02]  /*0710*/  FMUL R24, R4, R11 ;  /* 0x0000000b04187220 */ /* 0x000fe40000400000 */
[----:B------:R-:W3:Y:S01]  /*0720*/  LDC.64 R10, c[0x0][0x240] ;  /* 0x00009000ff0a7b82 */ /* 0x000ee20000000a00 */
[----:B------:R-:W-:Y:S01]  /*0730*/  @P2 FMUL R6, R6, 0.25 ;  /* 0x3e80000006062820 */ /* 0x000fe20000400000 */
[----:B------:R-:W-:-:S06]  /*0740*/  @P3 FMUL R14, R14, 0.25 ;  /* 0x3e8000000e0e3820 */ /* 0x000fcc0000400000 */
[----:B0-----:R-:W0:Y:S01]  /*0750*/  LDC.64 R12, c[0x0][0x248] ;  /* 0x00009200ff0c7b82 */ /* 0x001e220000000a00 */
[----:B------:R-:W-:Y:S01]  /*0760*/  @!P6 FMUL R6, R6, 16777216 ;  /* 0x4b8000000606e820 */ /* 0x000fe20000400000 */
[----:B------:R-:W-:-:S04]  /*0770*/  @!P0 FMUL R14, R14, 16777216 ;  /* 0x4b8000000e0e8820 */ /* 0x000fc80000400000 */
[----:B------:R3:W4:Y:S01]  /*0780*/  MUFU.RCP R26, R14 ;  /* 0x0000000e001a7308 */ /* 0x0007220000001000 */
[----:B------:R-:W-:Y:S01]  /*0790*/  FMUL R17, R4, R7 ;  /* 0x0000000704117220 */ /* 0x000fe20000400000 */
[C-C-:B------:R-:W-:Y:S01]  /*07a0*/  FFMA R25, R22.reuse, R25, R18.reuse ;  /* 0x0000001916197223 */ /* 0x140fe20000000012 */
[----:B------:R-:W-:-:S05]  /*07b0*/  FFMA R18, R22, R15, R18 ;  /* 0x0000000f16127223 */ /* 0x000fca0000000012 */
[----:B------:R-:W5:Y:S01]  /*07c0*/  MUFU.RCP R6, R6 ;  /* 0x0000000600067308 */ /* 0x000f620000001000 */
[----:B------:R-:W-:Y:S01]  /*07d0*/  @!P5 FMUL R5, R5, 16777216 ;  /* 0x4b8000000505d820 */ /* 0x000fe20000400000 */
[C---:B------:R-:W-:Y:S02]  /*07e0*/  FSEL R7, R28.reuse, 1, P4 ;  /* 0x3f8000001c077808 */ /* 0x040fe40002000000 */
[C---:B------:R-:W-:Y:S02]  /*07f0*/  FSEL R4, R28.reuse, 1, P3 ;  /* 0x3f8000001c047808 */ /* 0x040fe40001800000 */
[----:B------:R-:W-:Y:S01]  /*0800*/  FSEL R22, R28, 1, P2 ;  /* 0x3f8000001c167808 */ /* 0x000fe20001000000 */
[----:B-1----:R-:W-:Y:S01]  /*0810*/  FMUL R28, R9, R5 ;  /* 0x00000005091c7220 */ /* 0x002fe20000400000 */
[----:B------:R-:W-:Y:S01]  /*0820*/  @!P1 FMUL R7, R7, 16777216 ;  /* 0x4b80000007079820 */ /* 0x000fe20000400000 */
[----:B------:R-:W-:Y:S01]  /*0830*/  @!P0 FMUL R4, R4, 16777216 ;  /* 0x4b80000004048820 */ /* 0x000fe20000400000 */
[----:B0-----:R-:W-:-:S04]  /*0840*/  IMAD.WIDE R8, R0, 0x4, R12 ;  /* 0x0000000400087825 */ /* 0x001fc800078e020c */
[----:B------:R-:W-:Y:S01]  /*0850*/  @!P6 FMUL R22, R22, 16777216 ;  /* 0x4b8000001616e820 */ /* 0x000fe20000400000 */
[----:B---3--:R-:W-:-:S04]  /*0860*/  IMAD.WIDE R14, R2, 0x4, R10 ;  /* 0x00000004020e7825 */ /* 0x008fc800078e020a */
[----:B--2---:R-:W-:Y:S01]  /*0870*/  FMUL R27, R27, R7 ;  /* 0x000000071b1b7220 */ /* 0x004fe20000400000 */
[----:B----4-:R-:W-:Y:S01]  /*0880*/  FMUL R26, R26, R4 ;  /* 0x000000041a1a7220 */ /* 0x010fe20000400000 */
[----:B-----5:R-:W-:Y:S01]  /*0890*/  FMUL R22, R6, R22 ;  /* 0x0000001606167220 */ /* 0x020fe20000400000 */
[----:B------:R-:W2:Y:S04]  /*08a0*/  LDG.E.EL.128 R8, desc[UR4][R8.64] ;  /* 0x0000000408087981 */ /* 0x000ea8000c2e1d00 */
[----:B------:R-:W2:Y:S04]  /*08b0*/  LDG.E.128 R4, desc[UR4][R14.64] ;  /* 0x000000040e047981 */ /* 0x000ea8000c1e1d00 */
[----:B------:R-:W3:Y:S01]  /*08c0*/  LDG.E.128 R12, desc[UR4][R14.64+0x800] ;  /* 0x000800040e0c7981 */ /* 0x000ee2000c1e1d00 */
[----:B--2---:R-:W-:Y:S01]  /*08d0*/  FADD R4, R4, -R8 ;  /* 0x8000000804047221 */ /* 0x004fe20000000000 */
[--C-:B------:R-:W-:Y:S01]  /*08e0*/  FADD R5, R5, -R9.reuse ;  /* 0x8000000905057221 */ /* 0x100fe20000000000 */
[----:B------:R-:W-:Y:S01]  /*08f0*/  FADD R6, R6, -R10 ;  /* 0x8000000a06067221 */ /* 0x000fe20000000000 */
[----:B---3--:R-:W-:Y:S01]  /*0900*/  FADD R8, R12, -R8 ;  /* 0x800000080c087221 */ /* 0x008fe20000000000 */
[----:B------:R-:W-:Y:S01]  /*0910*/  FADD R9, R13, -R9 ;  /* 0x800000090d097221 */ /* 0x000fe20000000000 */
[----:B------:R-:W-:Y:S01]  /*0920*/  FADD R10, R14, -R10 ;  /* 0x8000000a0e0a7221 */ /* 0x000fe20000000000 */
[C---:B------:R-:W-:Y:S01]  /*0930*/  FMUL R13, R28.reuse, R4 ;  /* 0x000000041c0d7220 */ /* 0x040fe20000400000 */
[C---:B------:R-:W-:Y:S01]  /*0940*/  FMUL R14, R27.reuse, R5 ;  /* 0x000000051b0e7220 */ /* 0x040fe20000400000 */
[----:B------:R-:W-:Y:S01]  /*0950*/  FMUL R28, R28, R8 ;  /* 0x000000081c1c7220 */ /* 0x000fe20000400000 */
[----:B------:R-:W-:Y:S01]  /*0960*/  FMUL R27, R27, R9 ;  /* 0x000000091b1b7220 */ /* 0x000fe20000400000 */
[----:B------:R-:W0:Y:S08]  /*0970*/  LDC.64 R4, c[0x0][0x258] ;  /* 0x00009600ff047b82 */ /* 0x000e300000000a00 */
[----:B------:R-:W1:Y:S01]  /*0980*/  LDC.64 R8, c[0x0][0x260] ;  /* 0x00009800ff087b82 */ /* 0x000e620000000a00 */
[--C-:B------:R-:W-:Y:S01]  /*0990*/  FADD R12, R7, -R11.reuse ;  /* 0x8000000b070c7221 */ /* 0x100fe20000000000 */
[----:B------:R-:W-:Y:S01]  /*09a0*/  FADD R15, R15, -R11 ;  /* 0x8000000b0f0f7221 */ /* 0x000fe20000000000 */
[----:B0-----:R-:W-:-:S04]  /*09b0*/  IMAD.WIDE R4, R0, 0x4, R4 ;  /* 0x0000000400047825 */ /* 0x001fc800078e0204 */
[----:B-1----:R-:W-:-:S04]  /*09c0*/  IMAD.WIDE R8, R0, 0x4, R8 ;  /* 0x0000000400087825 */ /* 0x002fc800078e0208 */
[C---:B------:R-:W-:Y:S01]  /*09d0*/  FMUL R0, R26.reuse, R6 ;  /* 0x000000061a007220 */ /* 0x040fe20000400000 */
[----:B------:R-:W-:Y:S01]  /*09e0*/  FMUL R26, R26, R10 ;  /* 0x0000000a1a1a7220 */ /* 0x000fe20000400000 */
[----:B------:R-:W2:Y:S04]  /*09f0*/  LDG.E.EL.128 R4, desc[UR4][R4.64] ;  /* 0x0000000404047981 */ /* 0x000ea8000c2e1d00 */
[----:B------:R-:W2:Y:S01]  /*0a00*/  LDG.E.EL.128 R8, desc[UR4][R8.64] ;  /* 0x0000000408087981 */ /* 0x000ea2000c2e1d00 */
[C-C-:B------:R-:W-:Y:S01]  /*0a10*/  FFMA R24, R23.reuse, R24, R19.reuse ;  /* 0x0000001817187223 */ /* 0x140fe20000000013 */
[----:B------:R-:W-:Y:S01]  /*0a20*/  FFMA R17, R23, R17, R19 ;  /* 0x0000001117117223 */ /* 0x000fe20000000013 */
[C---:B------:R-:W-:Y:S01]  /*0a30*/  FMUL R12, R22.reuse, R12 ;  /* 0x0000000c160c7220 */ /* 0x040fe20000400000 */
[----:B------:R-:W-:Y:S01]  /*0a40*/  FMUL R22, R22, R15 ;  /* 0x0000000f16167220 */ /* 0x000fe20000400000 */
[C-C-:B--2---:R-:W-:Y:S01]  /*0a50*/  FFMA R23, R5.reuse, R14, R9.reuse ;  /* 0x0000000e05177223 */ /* 0x144fe20000000009 */
[C-C-:B------:R-:W-:Y:S01]  /*0a60*/  FFMA R13, R4.reuse, R13, R8.reuse ;  /* 0x0000000d040d7223 */ /* 0x140fe20000000008 */
[----:B------:R-:W-:Y:S01]  /*0a70*/  FFMA R19, R4, R28, R8 ;  /* 0x0000001c04137223 */ /* 0x000fe20000000008 */
[----:B------:R-:W-:-:S02]  /*0a80*/  FFMA R14, R5, R27, R9 ;  /* 0x0000001b050e7223 */ /* 0x000fc40000000009 */
[----:B------:R-:W0:Y:S01]  /*0a90*/  LDC.64 R4, c[0x0][0x210] ;  /* 0x00008400ff047b82 */ /* 0x000e220000000a00 */
[----:B------:R-:W-:Y:S01]  /*0aa0*/  FADD R8, R13, R3 ;  /* 0x000000030d087221 */ /* 0x000fe20000000000 */
[C-C-:B------:R-:W-:Y:S01]  /*0ab0*/  FFMA R0, R6.reuse, R0, R10.reuse ;  /* 0x0000000006007223 */ /* 0x140fe2000000000a */
[----:B------:R-:W-:Y:S01]  /*0ac0*/  FFMA R15, R6, R26, R10 ;  /* 0x0000001a060f7223 */ /* 0x000fe2000000000a */
[C-C-:B------:R-:W-:Y:S01]  /*0ad0*/  FFMA R9, R7.reuse, R12, R11.reuse ;  /* 0x0000000c07097223 */ /* 0x140fe2000000000b */
[----:B------:R-:W-:Y:S01]  /*0ae0*/  FFMA R22, R7, R22, R11 ;  /* 0x0000001607167223 */ /* 0x000fe2000000000b */
[----:B------:R-:W-:Y:S01]  /*0af0*/  FSETP.GEU.AND P6, PT, R3, -R13, PT ;  /* 0x8000000d0300720b */ /* 0x000fe20003fce000 */
[----:B------:R-:W-:Y:S01]  /*0b00*/  FADD R10, R0, R25 ;  /* 0x00000019000a7221 */ /* 0x000fe20000000000 */
[----:B------:R-:W-:Y:S01]  /*0b10*/  FSETP.GEU.AND P5, PT, R20, -R23, PT ;  /* 0x800000171400720b */ /* 0x000fe20003fae000 */
[----:B------:R-:W-:Y:S01]  /*0b20*/  FADD R20, R23, R20 ;  /* 0x0000001417147221 */ /* 0x000fe20000000000 */
[----:B------:R-:W-:Y:S01]  /*0b30*/  FSETP.GEU.AND P3, PT, R16, -R19, PT ;  /* 0x800000131000720b */ /* 0x000fe20003f6e000 */
[----:B------:R-:W-:Y:S01]  /*0b40*/  FADD R16, R19, R16 ;  /* 0x0000001013107221 */ /* 0x000fe20000000000 */
[----:B------:R-:W-:Y:S01]  /*0b50*/  FSETP.GEU.AND P2, PT, R21, -R14, PT ;  /* 0x8000000e1500720b */ /* 0x000fe20003f4e000 */
[----:B------:R-:W-:Y:S01]  /*0b60*/  FADD R14, R14, R21 ;  /* 0x000000150e0e7221 */ /* 0x000fe20000000000 */
[----:B------:R-:W-:Y:S01]  /*0b70*/  FADD R6, R15, R18 ;  /* 0x000000120f067221 */ /* 0x000fe20000000000 */
[----:B------:R-:W-:Y:S01]  /*0b80*/  FADD R7, R22, R17 ;  /* 0x0000001116077221 */ /* 0x000fe20000000000 */
[----:B------:R-:W-:Y:S01]  /*0b90*/  FSEL R8, R8, RZ, P6 ;  /* 0x000000ff08087208 */ /* 0x000fe20003000000 */
[----:B------:R-:W-:Y:S01]  /*0ba0*/  FADD R11, R9, R24 ;  /* 0x00000018090b7221 */ /* 0x000fe20000000000 */
[----:B------:R-:W-:-:S02]  /*0bb0*/  FSETP.GEU.AND P4, PT, R25, -R0, PT ;  /* 0x800000001900720b */ /* 0x000fc40003f8e000 */
[----:B------:R-:W-:Y:S02]  /*0bc0*/  FSETP.GEU.AND P1, PT, R18, -R15, PT ;  /* 0x8000000f1200720b */ /* 0x000fe40003f2e000 */
[----:B------:R-:W-:Y:S02]  /*0bd0*/  FSETP.GEU.AND P0, PT, R17, -R22, PT ;  /* 0x800000161100720b */ /* 0x000fe40003f0e000 */
[----:B------:R-:W-:Y:S01]  /*0be0*/  FSETP.GEU.AND P6, PT, R24, -R9, PT ;  /* 0x800000091800720b */ /* 0x000fe20003fce000 */
[----:B0-----:R-:W-:Y:S01]  /*0bf0*/  IMAD.WIDE R2, R2, 0x4, R4 ;  /* 0x0000000402027825 */ /* 0x001fe200078e0204 */
[----:B------:R-:W-:Y:S02]  /*0c00*/  FSEL R9, R20, RZ, P5 ;  /* 0x000000ff14097208 */ /* 0x000fe40002800000 */
[----:B------:R-:W-:Y:S02]  /*0c10*/  FSEL R10, R10, RZ, P4 ;  /* 0x000000ff0a0a7208 */ /* 0x000fe40002000000 */
[----:B------:R-:W-:-:S02]  /*0c20*/  FSEL R4, R16, RZ, P3 ;  /* 0x000000ff10047208 */ /* 0x000fc40001800000 */
[----:B------:R-:W-:Y:S02]  /*0c30*/  FSEL R5, R14, RZ, P2 ;  /* 0x000000ff0e057208 */ /* 0x000fe40001000000 */
[----:B------:R-:W-:Y:S02]  /*0c40*/  FSEL R6, R6, RZ, P1 ;  /* 0x000000ff06067208 */ /* 0x000fe40000800000 */
[----:B------:R-:W-:Y:S02]  /*0c50*/  FSEL R11, R11, RZ, P6 ;  /* 0x000000ff0b0b7208 */ /* 0x000fe40003000000 */
[----:B------:R-:W-:-:S03]  /*0c60*/  FSEL R7, R7, RZ, P0 ;  /* 0x000000ff07077208 */ /* 0x000fc60000000000 */
[----:B------:R-:W-:Y:S04]  /*0c70*/  STG.E.128 desc[UR4][R2.64], R8 ;  /* 0x0000000802007986 */ /* 0x000fe8000c101d04 */
[----:B------:R-:W-:Y:S01]  /*0c80*/  STG.E.128 desc[UR4][R2.64+0x800], R4 ;  /* 0x0008000402007986 */ /* 0x000fe2000c101d04 */
[----:B------:R-:W-:Y:S05]  /*0c90*/  EXIT ;  /* 0x000000000000794d */ /* 0x000fea0003800000 */
.L_x_0:
[----:B------:R-:W-:-:S00]  /*0ca0*/  BRA `(.L_x_0) ;  /* 0xfffffffc00fc7947 */ /* 0x000fc0000383ffff */
[----:B------:R-:W-:-:S00]  /*0cb0*/  NOP ;  /* 0x0000000000007918 */ /* 0x000fc00000000000 */
        /* <DEDUP_REMOVED lines=12> */
.L_x_1:


//--------------------- .nv.global.init           --------------------------
	.section	.nv.global.init,"aw",@progbits
.nv.global.init:
	.type		_$_str,@object
	.size		_$_str,(_$_str_$_2 - _$_str)
_$_str:
        /*0000*/ 	.byte	0x5f, 0x5f, 0x43, 0x55, 0x44, 0x41, 0x5f, 0x46, 0x54, 0x5a, 0x00
	.type		_$_str_$_2,@object
	.size		_$_str_$_2,(.L_1 - _$_str_$_2)
_$_str_$_2:
        /*000b*/ 	.byte	0x5f, 0x5f, 0x43, 0x55, 0x44, 0x41, 0x5f, 0x50, 0x52, 0x45, 0x43, 0x5f, 0x53, 0x51, 0x52, 0x54
        /*001b*/ 	.byte	0x00
.L_1:


//--------------------- .nv.constant0.triton_poi_fused__native_batch_norm_legit_no_training_add_relu_15 --------------------------
	.section	.nv.constant0.triton_poi_fused__native_batch_norm_legit_no_training_add_relu_15,"a",@progbits
	.sectionflags	@""
	.align	4
.nv.constant0.triton_poi_fused__native_batch_norm_legit_no_training_add_relu_15:
	.zero		620
